//
// Generated by NVIDIA NVVM Compiler
//
// Compiler Build ID: CL-36424714
// Cuda compilation tools, release 13.0, V13.0.88
// Based on NVVM 20.0.0
//

.version 9.0
.target sm_100
.address_size 64

	// .globl	_Z15create_fractal2Pfiiiiii

.visible .entry _Z15create_fractal2Pfiiiiii(
	.param .u64 .ptr .align 1 _Z15create_fractal2Pfiiiiii_param_0,
	.param .u32 _Z15create_fractal2Pfiiiiii_param_1,
	.param .u32 _Z15create_fractal2Pfiiiiii_param_2,
	.param .u32 _Z15create_fractal2Pfiiiiii_param_3,
	.param .u32 _Z15create_fractal2Pfiiiiii_param_4,
	.param .u32 _Z15create_fractal2Pfiiiiii_param_5,
	.param .u32 _Z15create_fractal2Pfiiiiii_param_6
)
{
	.reg .pred 	%p<5>;
	.reg .b32 	%r<27>;
	.reg .b32 	%f<16>;
	.reg .b64 	%rd<5>;
	.reg .b64 	%fd<16>;

	ld.param.u64 	%rd1, [_Z15create_fractal2Pfiiiiii_param_0];
	ld.param.u32 	%r6, [_Z15create_fractal2Pfiiiiii_param_1];
	ld.param.u32 	%r9, [_Z15create_fractal2Pfiiiiii_param_2];
	ld.param.u32 	%r10, [_Z15create_fractal2Pfiiiiii_param_3];
	ld.param.u32 	%r11, [_Z15create_fractal2Pfiiiiii_param_4];
	ld.param.u32 	%r12, [_Z15create_fractal2Pfiiiiii_param_5];
	ld.param.u32 	%r7, [_Z15create_fractal2Pfiiiiii_param_6];
	mov.u32 	%r13, %tid.x;
	mov.u32 	%r14, %ctaid.x;
	mov.u32 	%r15, %ntid.x;
	mad.lo.s32 	%r1, %r14, %r15, %r13;
	mov.u32 	%r16, %tid.y;
	mov.u32 	%r17, %ctaid.y;
	mov.u32 	%r18, %ntid.y;
	mad.lo.s32 	%r2, %r17, %r18, %r16;
	sub.s32 	%r19, %r10, %r9;
	cvt.rn.f64.s32 	%fd1, %r19;
	cvt.rn.f64.s32 	%fd2, %r6;
	div.rn.f64 	%fd3, %fd1, %fd2;
	sub.s32 	%r20, %r12, %r11;
	cvt.rn.f64.s32 	%fd4, %r20;
	div.rn.f64 	%fd5, %fd4, %fd2;
	cvt.rn.f64.s32 	%fd6, %r9;
	cvt.rn.f64.s32 	%fd7, %r1;
	fma.rn.f64 	%fd8, %fd3, %fd7, %fd6;
	cvt.rn.f32.f64 	%f1, %fd8;
	cvt.rn.f64.s32 	%fd9, %r11;
	cvt.rn.f64.u32 	%fd10, %r2;
	fma.rn.f64 	%fd11, %fd5, %fd10, %fd9;
	cvt.rn.f32.f64 	%f2, %fd11;
	setp.lt.s32 	%p1, %r7, 1;
	mov.b32 	%r8, -1;
	mov.u32 	%r26, %r8;
	@%p1 bra 	$L__BB0_4;
	mov.f32 	%f14, 0f00000000;
	mov.b32 	%r25, 0;
	mov.f32 	%f15, %f14;
$L__BB0_2:
	mul.f32 	%f8, %f14, %f14;
	mul.f32 	%f9, %f15, %f15;
	sub.f32 	%f10, %f8, %f9;
	mul.f32 	%f11, %f15, %f14;
	fma.rn.f32 	%f12, %f15, %f14, %f11;
	add.f32 	%f14, %f10, %f1;
	cvt.f64.f32 	%fd12, %f14;
	add.f32 	%f15, %f12, %f2;
	cvt.f64.f32 	%fd13, %f15;
	mul.f64 	%fd14, %fd13, %fd13;
	fma.rn.f64 	%fd15, %fd12, %fd12, %fd14;
	setp.ge.f64 	%p2, %fd15, 0d4010000000000000;
	mov.u32 	%r26, %r25;
	@%p2 bra 	$L__BB0_4;
	add.s32 	%r25, %r25, 1;
	setp.ne.s32 	%p3, %r25, %r7;
	mov.u32 	%r26, %r8;
	@%p3 bra 	$L__BB0_2;
$L__BB0_4:
	cvta.to.global.u64 	%rd2, %rd1;
	setp.eq.s32 	%p4, %r26, -1;
	selp.b32 	%r23, %r7, %r26, %p4;
	cvt.rn.f32.s32 	%f13, %r23;
	mad.lo.s32 	%r24, %r6, %r2, %r1;
	mul.wide.s32 	%rd3, %r24, 4;
	add.s64 	%rd4, %rd2, %rd3;
	st.global.f32 	[%rd4], %f13;
	ret;

}


// ===== COMPILED SASS (sm_100) =====

	.target	sm_100

	.elftype	@"ET_EXEC"


//--------------------- .note.nv.tkinfo           --------------------------
	.section	.note.nv.tkinfo,"",@"SHT_NOTE"
	.sectionflags	@"SHF_NOTE_NV_TKINFO"
	.tkinfo
        /*0018*/ 	.word	0x00000002
        /*0030*/ 	.string	""
        /*0030*/ 	.string	"ptxas"
        /*0030*/ 	.string	"Cuda compilation tools, release 13.0, V13.0.88"
        /*0030*/ 	.string	"Build cuda_13.0.r13.0/compiler.36424714_0"
        /*0030*/ 	.string	"-arch sm_100 -m 64 "



//--------------------- .note.nv.cuinfo           --------------------------
	.section	.note.nv.cuinfo,"",@"SHT_NOTE"
	.sectionflags	@"SHF_NOTE_NV_CUINFO"
        /*0018*/ 	.short	0x0002
        /*001a*/ 	.short	0x0064
        /*001c*/ 	.short	0x0082
	.zero		2


//--------------------- .nv.info                  --------------------------
	.section	.nv.info,"",@"SHT_CUDA_INFO"
	.align	4


	//----- nvinfo : EIATTR_REGCOUNT
	.align		4
        /*0000*/ 	.byte	0x04, 0x2f
        /*0002*/ 	.short	(.L_1 - .L_0)
	.align		4
.L_0:
        /*0004*/ 	.word	index@(_Z15create_fractal2Pfiiiiii)
        /*0008*/ 	.word	0x0000001e


	//----- nvinfo : EIATTR_FRAME_SIZE
	.align		4
.L_1:
        /*000c*/ 	.byte	0x04, 0x11
        /*000e*/ 	.short	(.L_3 - .L_2)
	.align		4
.L_2:
        /*0010*/ 	.word	index@($__internal_0_$__cuda_sm20_div_rn_f64_full)
        /*0014*/ 	.word	0x00000000


	//----- nvinfo : EIATTR_FRAME_SIZE
	.align		4
.L_3:
        /*0018*/ 	.byte	0x04, 0x11
        /*001a*/ 	.short	(.L_5 - .L_4)
	.align		4
.L_4:
        /*001c*/ 	.word	index@(_Z15create_fractal2Pfiiiiii)
        /*0020*/ 	.word	0x00000000


	//----- nvinfo : EIATTR_MIN_STACK_SIZE
	.align		4
.L_5:
        /*0024*/ 	.byte	0x04, 0x12
        /*0026*/ 	.short	(.L_7 - .L_6)
	.align		4
.L_6:
        /*0028*/ 	.word	index@(_Z15create_fractal2Pfiiiiii)
        /*002c*/ 	.word	0x00000000
.L_7:


//--------------------- .nv.compat                --------------------------
	.section	.nv.compat,"",@"SHT_CUDA_COMPAT_INFO"
	.align	4
        /*0000*/ 	.byte	0x02, 0x09, 0x00, 0x00, 0x02, 0x02, 0x01, 0x00, 0x02, 0x05, 0x05, 0x00, 0x03, 0x07, 0x01, 0x01
        /*0010*/ 	.byte	0x02, 0x03, 0x00, 0x00, 0x02, 0x06, 0x01, 0x00, 0x04, 0x0b, 0x08, 0x00, 0x01, 0x00, 0x00, 0x00
        /*0020*/ 	.byte	0x00, 0x00, 0x00, 0x00


//--------------------- .nv.info._Z15create_fractal2Pfiiiiii --------------------------
	.section	.nv.info._Z15create_fractal2Pfiiiiii,"",@"SHT_CUDA_INFO"
	.sectionflags	@""
	.align	4


	//----- nvinfo : EIATTR_CUDA_API_VERSION
	.align		4
        /*0000*/ 	.byte	0x04, 0x37
        /*0002*/ 	.short	(.L_9 - .L_8)
.L_8:
        /*0004*/ 	.word	0x00000082


	//----- nvinfo : EIATTR_KPARAM_INFO
	.align		4
.L_9:
        /*0008*/ 	.byte	0x04, 0x17
        /*000a*/ 	.short	(.L_11 - .L_10)
.L_10:
        /*000c*/ 	.word	0x00000000
        /*0010*/ 	.short	0x0006
        /*0012*/ 	.short	0x001c
        /*0014*/ 	.byte	0x00, 0xf0, 0x11, 0x00


	//----- nvinfo : EIATTR_KPARAM_INFO
	.align		4
.L_11:
        /*0018*/ 	.byte	0x04, 0x17
        /*001a*/ 	.short	(.L_13 - .L_12)
.L_12:
        /*001c*/ 	.word	0x00000000
        /*0020*/ 	.short	0x0005
        /*0022*/ 	.short	0x0018
        /*0024*/ 	.byte	0x00, 0xf0, 0x11, 0x00


	//----- nvinfo : EIATTR_KPARAM_INFO
	.align		4
.L_13:
        /*0028*/ 	.byte	0x04, 0x17
        /*002a*/ 	.short	(.L_15 - .L_14)
.L_14:
        /*002c*/ 	.word	0x00000000
        /*0030*/ 	.short	0x0004
        /*0032*/ 	.short	0x0014
        /*0034*/ 	.byte	0x00, 0xf0, 0x11, 0x00


	//----- nvinfo : EIATTR_KPARAM_INFO
	.align		4
.L_15:
        /*0038*/ 	.byte	0x04, 0x17
        /*003a*/ 	.short	(.L_17 - .L_16)
.L_16:
        /*003c*/ 	.word	0x00000000
        /*0040*/ 	.short	0x0003
        /*0042*/ 	.short	0x0010
        /*0044*/ 	.byte	0x00, 0xf0, 0x11, 0x00


	//----- nvinfo : EIATTR_KPARAM_INFO
	.align		4
.L_17:
        /*0048*/ 	.byte	0x04, 0x17
        /*004a*/ 	.short	(.L_19 - .L_18)
.L_18:
        /*004c*/ 	.word	0x00000000
        /*0050*/ 	.short	0x0002
        /*0052*/ 	.short	0x000c
        /*0054*/ 	.byte	0x00, 0xf0, 0x11, 0x00


	//----- nvinfo : EIATTR_KPARAM_INFO
	.align		4
.L_19:
        /*0058*/ 	.byte	0x04, 0x17
        /*005a*/ 	.short	(.L_21 - .L_20)
.L_20:
        /*005c*/ 	.word	0x00000000
        /*0060*/ 	.short	0x0001
        /*0062*/ 	.short	0x0008
        /*0064*/ 	.byte	0x00, 0xf0, 0x11, 0x00


	//----- nvinfo : EIATTR_KPARAM_INFO
	.align		4
.L_21:
        /*0068*/ 	.byte	0x04, 0x17
        /*006a*/ 	.short	(.L_23 - .L_22)
.L_22:
        /*006c*/ 	.word	0x00000000
        /*0070*/ 	.short	0x0000
        /*0072*/ 	.short	0x0000
        /*0074*/ 	.byte	0x00, 0xf5, 0x21, 0x00


	//----- nvinfo : EIATTR_SPARSE_MMA_MASK
	.align		4
.L_23:
        /*0078*/ 	.byte	0x03, 0x50
        /*007a*/ 	.short	0x0000


	//----- nvinfo : EIATTR_MAXREG_COUNT
	.align		4
        /*007c*/ 	.byte	0x03, 0x1b
        /*007e*/ 	.short	0x00ff


	//----- nvinfo : EIATTR_MERCURY_ISA_VERSION
	.align		4
        /*0080*/ 	.byte	0x03, 0x5f
        /*0082*/ 	.short	0x0101


	//----- nvinfo : EIATTR_VRC_CTA_INIT_COUNT
	.align		4
        /*0084*/ 	.byte	0x02, 0x4a
	.zero		1
	.zero		1


	//----- nvinfo : EIATTR_EXIT_INSTR_OFFSETS
	.align		4
        /*0088*/ 	.byte	0x04, 0x1c
        /*008a*/ 	.short	(.L_25 - .L_24)


	//   ....[0]....
.L_24:
        /*008c*/ 	.word	0x000006e0


	//----- nvinfo : EIATTR_CRS_STACK_SIZE
	.align		4
.L_25:
        /*0090*/ 	.byte	0x04, 0x1e
        /*0092*/ 	.short	(.L_27 - .L_26)
.L_26:
        /*0094*/ 	.word	0x00000000


	//----- nvinfo : EIATTR_CBANK_PARAM_SIZE
	.align		4
.L_27:
        /*0098*/ 	.byte	0x03, 0x19
        /*009a*/ 	.short	0x0020


	//----- nvinfo : EIATTR_PARAM_CBANK
	.align		4
        /*009c*/ 	.byte	0x04, 0x0a
        /*009e*/ 	.short	(.L_29 - .L_28)
	.align		4
.L_28:
        /*00a0*/ 	.word	index@(.nv.constant0._Z15create_fractal2Pfiiiiii)
        /*00a4*/ 	.short	0x0380
        /*00a6*/ 	.short	0x0020


	//----- nvinfo : EIATTR_SW_WAR
	.align		4
.L_29:
        /*00a8*/ 	.byte	0x04, 0x36
        /*00aa*/ 	.short	(.L_31 - .L_30)
.L_30:
        /*00ac*/ 	.word	0x00000008
.L_31:


//--------------------- .nv.callgraph             --------------------------
	.section	.nv.callgraph,"",@"SHT_CUDA_CALLGRAPH"
	.align	4
	.sectionentsize	8
	.align		4
        /*0000*/ 	.word	0x00000000
	.align		4
        /*0004*/ 	.word	0xffffffff
	.align		4
        /*0008*/ 	.word	0x00000000
	.align		4
        /*000c*/ 	.word	0xfffffffe
	.align		4
        /*0010*/ 	.word	0x00000000
	.align		4
        /*0014*/ 	.word	0xfffffffd
	.align		4
        /*0018*/ 	.word	0x00000000
	.align		4
        /*001c*/ 	.word	0xfffffffc


//--------------------- .text._Z15create_fractal2Pfiiiiii --------------------------
	.section	.text._Z15create_fractal2Pfiiiiii,"ax",@progbits
	.align	128
        .global         _Z15create_fractal2Pfiiiiii
        .type           _Z15create_fractal2Pfiiiiii,@function
        .size           _Z15create_fractal2Pfiiiiii,(.L_x_11 - _Z15create_fractal2Pfiiiiii)
        .other          _Z15create_fractal2Pfiiiiii,@"STO_CUDA_ENTRY STV_DEFAULT"
_Z15create_fractal2Pfiiiiii:
.text._Z15create_fractal2Pfiiiiii:
[----:B------:R-:W-:Y:S01]  /*0000*/  LDC R1, c[0x0][0x37c] ;  /* 0x0000df00ff017b82 */ /* 0x000fe20000000800 */
[----:B------:R-:W0:Y:S01]  /*0010*/  LDCU.64 UR4, c[0x0][0x388] ;  /* 0x00007100ff0477ac */ /* 0x000e220008000a00 */
[----:B------:R-:W-:Y:S01]  /*0020*/  IMAD.MOV.U32 R2, RZ, RZ, 0x1 ;  /* 0x00000001ff027424 */ /* 0x000fe200078e00ff */
[----:B------:R-:W1:Y:S05]  /*0030*/  S2R R21, SR_TID.X ;  /* 0x0000000000157919 */ /* 0x000e6a0000002100 */
[----:B------:R-:W1:Y:S01]  /*0040*/  LDC R0, c[0x0][0x360] ;  /* 0x0000d800ff007b82 */ /* 0x000e620000000800 */
[----:B------:R-:W2:Y:S07]  /*0050*/  S2R R12, SR_TID.Y ;  /* 0x00000000000c7919 */ /* 0x000eae0000002200 */
[----:B------:R-:W2:Y:S01]  /*0060*/  LDC R13, c[0x0][0x364] ;  /* 0x0000d900ff0d7b82 */ /* 0x000ea20000000800 */
[----:B0-----:R-:W0:Y:S01]  /*0070*/  I2F.F64 R6, UR4 ;  /* 0x0000000400067d12 */ /* 0x001e220008201c00 */
[----:B------:R-:W3:Y:S07]  /*0080*/  LDCU UR4, c[0x0][0x390] ;  /* 0x00007200ff0477ac */ /* 0x000eee0008000800 */
[----:B0-----:R-:W0:Y:S01]  /*0090*/  MUFU.RCP64H R3, R7 ;  /* 0x0000000700037308 */ /* 0x001e220000001800 */
[----:B---3--:R-:W-:Y:S01]  /*00a0*/  UIADD3 UR4, UPT, UPT, UR4, -UR5, URZ ;  /* 0x8000000504047290 */ /* 0x008fe2000fffe0ff */
[----:B------:R-:W-:Y:S01]  /*00b0*/  S2UR UR5, SR_CTAID.Y ;  /* 0x00000000000579c3 */ /* 0x000fe20000002600 */
[----:B0-----:R-:W-:-:S08]  /*00c0*/  DFMA R4, -R6, R2, 1 ;  /* 0x3ff000000604742b */ /* 0x001fd00000000102 */
[----:B------:R-:W-:-:S08]  /*00d0*/  DFMA R4, R4, R4, R4 ;  /* 0x000000040404722b */ /* 0x000fd00000000004 */
[----:B------:R-:W-:Y:S02]  /*00e0*/  DFMA R2, R2, R4, R2 ;  /* 0x000000040202722b */ /* 0x000fe40000000002 */
[----:B------:R-:W0:Y:S01]  /*00f0*/  I2F.F64 R4, UR4 ;  /* 0x0000000400047d12 */ /* 0x000e220008201c00 */
[----:B------:R-:W1:Y:S05]  /*0100*/  S2UR UR4, SR_CTAID.X ;  /* 0x00000000000479c3 */ /* 0x000e6a0000002500 */
[----:B------:R-:W-:-:S08]  /*0110*/  DFMA R8, -R6, R2, 1 ;  /* 0x3ff000000608742b */ /* 0x000fd00000000102 */
[----:B------:R-:W-:Y:S01]  /*0120*/  DFMA R2, R2, R8, R2 ;  /* 0x000000080202722b */ /* 0x000fe20000000002 */
[----:B0-----:R-:W-:-:S07]  /*0130*/  FSETP.GEU.AND P1, PT, |R5|, 6.5827683646048100446e-37, PT ;  /* 0x036000000500780b */ /* 0x001fce0003f2e200 */
[----:B------:R-:W-:Y:S01]  /*0140*/  DMUL R8, R4, R2 ;  /* 0x0000000204087228 */ /* 0x000fe20000000000 */
[----:B-1----:R-:W-:Y:S02]  /*0150*/  IMAD R21, R0, UR4, R21 ;  /* 0x0000000400157c24 */ /* 0x002fe4000f8e0215 */
[----:B--2---:R-:W-:-:S05]  /*0160*/  IMAD R0, R13, UR5, R12 ;  /* 0x000000050d007c24 */ /* 0x004fca000f8e020c */
[----:B------:R-:W-:-:S08]  /*0170*/  DFMA R10, -R6, R8, R4 ;  /* 0x00000008060a722b */ /* 0x000fd00000000104 */
[----:B------:R-:W-:-:S10]  /*0180*/  DFMA R2, R2, R10, R8 ;  /* 0x0000000a0202722b */ /* 0x000fd40000000008 */
[----:B------:R-:W-:-:S05]  /*0190*/  FFMA R8, RZ, R7, R3 ;  /* 0x00000007ff087223 */ /* 0x000fca0000000003 */
[----:B------:R-:W-:-:S13]  /*01a0*/  FSETP.GT.AND P0, PT, |R8|, 1.469367938527859385e-39, PT ;  /* 0x001000000800780b */ /* 0x000fda0003f04200 */
[----:B------:R-:W-:Y:S05]  /*01b0*/  @P0 BRA P1, `(.L_x_0) ;  /* 0x0000000000200947 */ /* 0x000fea0000800000 */
[----:B------:R-:W-:Y:S01]  /*01c0*/  IMAD.MOV.U32 R12, RZ, RZ, R4 ;  /* 0x000000ffff0c7224 */ /* 0x000fe200078e0004 */
[----:B------:R-:W-:Y:S01]  /*01d0*/  MOV R20, 0x220 ;  /* 0x0000022000147802 */ /* 0x000fe20000000f00 */
[----:B------:R-:W-:Y:S02]  /*01e0*/  IMAD.MOV.U32 R13, RZ, RZ, R5 ;  /* 0x000000ffff0d7224 */ /* 0x000fe400078e0005 */
[----:B------:R-:W-:Y:S02]  /*01f0*/  IMAD.MOV.U32 R8, RZ, RZ, R6 ;  /* 0x000000ffff087224 */ /* 0x000fe400078e0006 */
[----:B------:R-:W-:-:S07]  /*0200*/  IMAD.MOV.U32 R9, RZ, RZ, R7 ;  /* 0x000000ffff097224 */ /* 0x000fce00078e0007 */
[----:B------:R-:W-:Y:S05]  /*0210*/  CALL.REL.NOINC `($__internal_0_$__cuda_sm20_div_rn_f64_full) ;  /* 0x0000000400347944 */ /* 0x000fea0003c00000 */
[----:B------:R-:W-:Y:S01]  /*0220*/  IMAD.MOV.U32 R2, RZ, RZ, R14 ;  /* 0x000000ffff027224 */ /* 0x000fe200078e000e */
[----:B------:R-:W-:-:S07]  /*0230*/  MOV R3, R15 ;  /* 0x0000000f00037202 */ /* 0x000fce0000000f00 */
.L_x_0:
[----:B------:R-:W0:Y:S01]  /*0240*/  MUFU.RCP64H R5, R7 ;  /* 0x0000000700057308 */ /* 0x000e220000001800 */
[----:B------:R-:W-:Y:S01]  /*0250*/  IMAD.MOV.U32 R4, RZ, RZ, 0x1 ;  /* 0x00000001ff047424 */ /* 0x000fe200078e00ff */
[----:B------:R-:W1:Y:S01]  /*0260*/  LDCU UR4, c[0x0][0x398] ;  /* 0x00007300ff0477ac */ /* 0x000e620008000800 */
[----:B------:R-:W1:Y:S04]  /*0270*/  LDCU UR5, c[0x0][0x394] ;  /* 0x00007280ff0577ac */ /* 0x000e680008000800 */
[----:B0-----:R-:W-:Y:S01]  /*0280*/  DFMA R8, -R6, R4, 1 ;  /* 0x3ff000000608742b */ /* 0x001fe20000000104 */
[----:B-1----:R-:W-:-:S07]  /*0290*/  UIADD3 UR4, UPT, UPT, UR4, -UR5, URZ ;  /* 0x8000000504047290 */ /* 0x002fce000fffe0ff */
[----:B------:R-:W-:-:S08]  /*02a0*/  DFMA R8, R8, R8, R8 ;  /* 0x000000080808722b */ /* 0x000fd00000000008 */
[----:B------:R-:W-:Y:S02]  /*02b0*/  DFMA R4, R4, R8, R4 ;  /* 0x000000080404722b */ /* 0x000fe40000000004 */
[----:B------:R-:W0:Y:S06]  /*02c0*/  I2F.F64 R8, UR4 ;  /* 0x0000000400087d12 */ /* 0x000e2c0008201c00 */
[----:B------:R-:W-:-:S08]  /*02d0*/  DFMA R10, -R6, R4, 1 ;  /* 0x3ff00000060a742b */ /* 0x000fd00000000104 */
[----:B------:R-:W-:Y:S01]  /*02e0*/  DFMA R12, R4, R10, R4 ;  /* 0x0000000a040c722b */ /* 0x000fe20000000004 */
[----:B0-----:R-:W-:-:S07]  /*02f0*/  FSETP.GEU.AND P1, PT, |R9|, 6.5827683646048100446e-37, PT ;  /* 0x036000000900780b */ /* 0x001fce0003f2e200 */
[----:B------:R-:W-:-:S08]  /*0300*/  DMUL R4, R12, R8 ;  /* 0x000000080c047228 */ /* 0x000fd00000000000 */
        /* <DEDUP_REMOVED lines=13> */
.L_x_1:
[----:B------:R-:W0:Y:S01]  /*03e0*/  LDCU UR5, c[0x0][0x394] ;  /* 0x00007280ff0577ac */ /* 0x000e220008000800 */
[----:B------:R-:W-:Y:S01]  /*03f0*/  I2F.F64.U32 R12, R0 ;  /* 0x00000000000c7312 */ /* 0x000fe20000201800 */
[----:B------:R-:W1:Y:S01]  /*0400*/  LDCU UR4, c[0x0][0x38c] ;  /* 0x00007180ff0477ac */ /* 0x000e620008000800 */
[----:B------:R-:W2:Y:S06]  /*0410*/  LDCU UR6, c[0x0][0x39c] ;  /* 0x00007380ff0677ac */ /* 0x000eac0008000800 */
[----:B------:R-:W-:Y:S08]  /*0420*/  I2F.F64 R8, R21 ;  /* 0x0000001500087312 */ /* 0x000ff00000201c00 */
[----:B0-----:R-:W0:Y:S08]  /*0430*/  I2F.F64 R10, UR5 ;  /* 0x00000005000a7d12 */ /* 0x001e300008201c00 */
[----:B-1----:R-:W1:Y:S01]  /*0440*/  I2F.F64 R6, UR4 ;  /* 0x0000000400067d12 */ /* 0x002e620008201c00 */
[----:B--2---:R-:W-:Y:S01]  /*0450*/  UISETP.GE.AND UP0, UPT, UR6, 0x1, UPT ;  /* 0x000000010600788c */ /* 0x004fe2000bf06270 */
[----:B------:R-:W2:Y:S01]  /*0460*/  LDCU.64 UR4, c[0x0][0x358] ;  /* 0x00006b00ff0477ac */ /* 0x000ea20008000a00 */
[----:B0-----:R-:W-:-:S02]  /*0470*/  DFMA R10, R12, R4, R10 ;  /* 0x000000040c0a722b */ /* 0x001fc4000000000a */
[----:B-1----:R-:W-:Y:S01]  /*0480*/  DFMA R6, R8, R2, R6 ;  /* 0x000000020806722b */ /* 0x002fe20000000006 */
[----:B------:R-:W-:-:S04]  /*0490*/  IMAD.MOV.U32 R2, RZ, RZ, -0x1 ;  /* 0xffffffffff027424 */ /* 0x000fc800078e00ff */
[----:B------:R-:W-:Y:S06]  /*04a0*/  BRA.U !UP0, `(.L_x_2) ;  /* 0x0000000108687547 */ /* 0x000fec000b800000 */
[----:B------:R0:W1:Y:S01]  /*04b0*/  F2F.F32.F64 R12, R6 ;  /* 0x00000006000c7310 */ /* 0x0000620000301000 */
[----:B------:R-:W-:Y:S01]  /*04c0*/  BSSY.RECONVERGENT B0, `(.L_x_2) ;  /* 0x0000018000007945 */ /* 0x000fe20003800200 */
[----:B------:R-:W-:Y:S01]  /*04d0*/  CS2R R2, SRZ ;  /* 0x0000000000027805 */ /* 0x000fe2000001ff00 */
[----:B------:R-:W-:Y:S01]  /*04e0*/  IMAD.MOV.U32 R8, RZ, RZ, RZ ;  /* 0x000000ffff087224 */ /* 0x000fe200078e00ff */
[----:B------:R-:W3:Y:S04]  /*04f0*/  LDCU UR6, c[0x0][0x39c] ;  /* 0x00007380ff0677ac */ /* 0x000ee80008000800 */
[----:B------:R0:W4:Y:S02]  /*0500*/  F2F.F32.F64 R11, R10 ;  /* 0x0000000a000b7310 */ /* 0x0001240000301000 */
.L_x_4:
[----:B------:R-:W-:-:S04]  /*0510*/  FMUL R4, R3, R2 ;  /* 0x0000000203047220 */ /* 0x000fc80000400000 */
[C---:B------:R-:W-:Y:S01]  /*0520*/  FFMA R4, R3.reuse, R2, R4 ;  /* 0x0000000203047223 */ /* 0x040fe20000000004 */
[----:B------:R-:W-:-:S03]  /*0530*/  FMUL R3, R3, R3 ;  /* 0x0000000303037220 */ /* 0x000fc60000400000 */
[----:B0---4-:R-:W-:Y:S01]  /*0540*/  FADD R7, R11, R4 ;  /* 0x000000040b077221 */ /* 0x011fe20000000000 */
[----:B------:R-:W-:-:S03]  /*0550*/  FFMA R3, R2, R2, -R3 ;  /* 0x0000000202037223 */ /* 0x000fc60000000803 */
[----:B------:R-:W0:Y:S01]  /*0560*/  F2F.F64.F32 R4, R7 ;  /* 0x0000000700047310 */ /* 0x000e220000201800 */
[----:B-1----:R-:W-:-:S07]  /*0570*/  FADD R6, R12, R3 ;  /* 0x000000030c067221 */ /* 0x002fce0000000000 */
[----:B------:R-:W1:Y:S01]  /*0580*/  F2F.F64.F32 R2, R6 ;  /* 0x0000000600027310 */ /* 0x000e620000201800 */
[----:B0-----:R-:W-:-:S08]  /*0590*/  DMUL R4, R4, R4 ;  /* 0x0000000404047228 */ /* 0x001fd00000000000 */
[----:B-1----:R-:W-:Y:S01]  /*05a0*/  DFMA R4, R2, R2, R4 ;  /* 0x000000020204722b */ /* 0x002fe20000000004 */
[----:B------:R-:W-:-:S07]  /*05b0*/  IMAD.MOV.U32 R2, RZ, RZ, R8 ;  /* 0x000000ffff027224 */ /* 0x000fce00078e0008 */
[----:B------:R-:W-:-:S14]  /*05c0*/  DSETP.GE.AND P0, PT, R4, 4, PT ;  /* 0x401000000400742a */ /* 0x000fdc0003f06000 */
[----:B------:R-:W-:Y:S05]  /*05d0*/  @P0 BRA `(.L_x_3) ;  /* 0x0000000000180947 */ /* 0x000fea0003800000 */
[----:B------:R-:W-:Y:S01]  /*05e0*/  VIADD R8, R8, 0x1 ;  /* 0x0000000108087836 */ /* 0x000fe20000000000 */
[----:B------:R-:W-:Y:S01]  /*05f0*/  MOV R3, R7 ;  /* 0x0000000700037202 */ /* 0x000fe20000000f00 */
[----:B------:R-:W-:-:S03]  /*0600*/  IMAD.MOV.U32 R2, RZ, RZ, R6 ;  /* 0x000000ffff027224 */ /* 0x000fc600078e0006 */
[----:B---3--:R-:W-:-:S13]  /*0610*/  ISETP.NE.AND P0, PT, R8, UR6, PT ;  /* 0x0000000608007c0c */ /* 0x008fda000bf05270 */
[----:B------:R-:W-:Y:S05]  /*0620*/  @P0 BRA `(.L_x_4) ;  /* 0xfffffffc00b80947 */ /* 0x000fea000383ffff */
[----:B------:R-:W-:-:S07]  /*0630*/  IMAD.MOV.U32 R2, RZ, RZ, -0x1 ;  /* 0xffffffffff027424 */ /* 0x000fce00078e00ff */
.L_x_3:
[----:B--23--:R-:W-:Y:S05]  /*0640*/  BSYNC.RECONVERGENT B0 ;  /* 0x0000000000007941 */ /* 0x00cfea0003800200 */
.L_x_2:
[----:B------:R-:W-:Y:S01]  /*0650*/  IMAD.MOV.U32 R5, RZ, RZ, R2 ;  /* 0x000000ffff057224 */ /* 0x000fe200078e0002 */
[----:B------:R-:W0:Y:S01]  /*0660*/  LDCU UR7, c[0x0][0x388] ;  /* 0x00007100ff0777ac */ /* 0x000e220008000800 */
[----:B------:R-:W1:Y:S03]  /*0670*/  LDC.64 R2, c[0x0][0x380] ;  /* 0x0000e000ff027b82 */ /* 0x000e660000000a00 */
[----:B------:R-:W-:-:S13]  /*0680*/  ISETP.NE.AND P0, PT, R5, -0x1, PT ;  /* 0xffffffff0500780c */ /* 0x000fda0003f05270 */
[----:B------:R-:W3:Y:S01]  /*0690*/  @!P0 LDC R5, c[0x0][0x39c] ;  /* 0x0000e700ff058b82 */ /* 0x000ee20000000800 */
[----:B0-----:R-:W-:-:S04]  /*06a0*/  IMAD R21, R0, UR7, R21 ;  /* 0x0000000700157c24 */ /* 0x001fc8000f8e0215 */
[----:B-1----:R-:W-:Y:S01]  /*06b0*/  IMAD.WIDE R2, R21, 0x4, R2 ;  /* 0x0000000415027825 */ /* 0x002fe200078e0202 */
[----:B---3--:R-:W-:-:S05]  /*06c0*/  I2FP.F32.S32 R5, R5 ;  /* 0x0000000500057245 */ /* 0x008fca0000201400 */
[----:B--2---:R-:W-:Y:S01]  /*06d0*/  STG.E desc[UR4][R2.64], R5 ;  /* 0x0000000502007986 */ /* 0x004fe2000c101904 */
[----:B------:R-:W-:Y:S05]  /*06e0*/  EXIT ;  /* 0x000000000000794d */ /* 0x000fea0003800000 */
        .weak           $__internal_0_$__cuda_sm20_div_rn_f64_full
        .type           $__internal_0_$__cuda_sm20_div_rn_f64_full,@function
        .size           $__internal_0_$__cuda_sm20_div_rn_f64_full,(.L_x_11 - $__internal_0_$__cuda_sm20_div_rn_f64_full)
$__internal_0_$__cuda_sm20_div_rn_f64_full:
[C---:B------:R-:W-:Y:S01]  /*06f0*/  FSETP.GEU.AND P0, PT, |R9|.reuse, 1.469367938527859385e-39, PT ;  /* 0x001000000900780b */ /* 0x040fe20003f0e200 */
[----:B------:R-:W-:Y:S01]  /*0700*/  IMAD.MOV.U32 R16, RZ, RZ, 0x1 ;  /* 0x00000001ff107424 */ /* 0x000fe200078e00ff */
[C---:B------:R-:W-:Y:S01]  /*0710*/  LOP3.LUT R10, R9.reuse, 0x800fffff, RZ, 0xc0, !PT ;  /* 0x800fffff090a7812 */ /* 0x040fe200078ec0ff */
[----:B------:R-:W-:Y:S01]  /*0720*/  IMAD.MOV.U32 R22, RZ, RZ, 0x1ca00000 ;  /* 0x1ca00000ff167424 */ /* 0x000fe200078e00ff */
[----:B------:R-:W-:Y:S02]  /*0730*/  LOP3.LUT R18, R9, 0x7ff00000, RZ, 0xc0, !PT ;  /* 0x7ff0000009127812 */ /* 0x000fe400078ec0ff */
[----:B------:R-:W-:Y:S01]  /*0740*/  LOP3.LUT R11, R10, 0x3ff00000, RZ, 0xfc, !PT ;  /* 0x3ff000000a0b7812 */ /* 0x000fe200078efcff */
[----:B------:R-:W-:-:S06]  /*0750*/  IMAD.MOV.U32 R10, RZ, RZ, R8 ;  /* 0x000000ffff0a7224 */ /* 0x000fcc00078e0008 */
[----:B------:R-:W-:-:S06]  /*0760*/  @!P0 DMUL R10, R8, 8.98846567431157953865e+307 ;  /* 0x7fe00000080a8828 */ /* 0x000fcc0000000000 */
[----:B------:R-:W0:Y:S02]  /*0770*/  MUFU.RCP64H R17, R11 ;  /* 0x0000000b00117308 */ /* 0x000e240000001800 */
[----:B0-----:R-:W-:-:S08]  /*0780*/  DFMA R4, R16, -R10, 1 ;  /* 0x3ff000001004742b */ /* 0x001fd0000000080a */
[----:B------:R-:W-:-:S08]  /*0790*/  DFMA R4, R4, R4, R4 ;  /* 0x000000040404722b */ /* 0x000fd00000000004 */
[----:B------:R-:W-:Y:S01]  /*07a0*/  DFMA R16, R16, R4, R16 ;  /* 0x000000041010722b */ /* 0x000fe20000000010 */
[----:B------:R-:W-:Y:S01]  /*07b0*/  MOV R5, R13 ;  /* 0x0000000d00057202 */ /* 0x000fe20000000f00 */
[----:B------:R-:W-:-:S03]  /*07c0*/  IMAD.MOV.U32 R4, RZ, RZ, R12 ;  /* 0x000000ffff047224 */ /* 0x000fc600078e000c */
[----:B------:R-:W-:Y:S01]  /*07d0*/  LOP3.LUT R23, R5, 0x7ff00000, RZ, 0xc0, !PT ;  /* 0x7ff0000005177812 */ /* 0x000fe200078ec0ff */
[----:B------:R-:W-:Y:S02]  /*07e0*/  IMAD.MOV.U32 R12, RZ, RZ, R4 ;  /* 0x000000ffff0c7224 */ /* 0x000fe400078e0004 */
[----:B------:R-:W-:Y:S01]  /*07f0*/  DFMA R14, R16, -R10, 1 ;  /* 0x3ff00000100e742b */ /* 0x000fe2000000080a */
[----:B------:R-:W-:Y:S01]  /*0800*/  ISETP.GE.U32.AND P1, PT, R23, R18, PT ;  /* 0x000000121700720c */ /* 0x000fe20003f26070 */
[----:B------:R-:W-:-:S03]  /*0810*/  IMAD.MOV.U32 R24, RZ, RZ, R23 ;  /* 0x000000ffff187224 */ /* 0x000fc600078e0017 */
[----:B------:R-:W-:Y:S02]  /*0820*/  SEL R13, R22, 0x63400000, !P1 ;  /* 0x63400000160d7807 */ /* 0x000fe40004800000 */
[----:B------:R-:W-:Y:S01]  /*0830*/  FSETP.GEU.AND P1, PT, |R5|, 1.469367938527859385e-39, PT ;  /* 0x001000000500780b */ /* 0x000fe20003f2e200 */
[----:B------:R-:W-:Y:S01]  /*0840*/  DFMA R14, R16, R14, R16 ;  /* 0x0000000e100e722b */ /* 0x000fe20000000010 */
[----:B------:R-:W-:-:S11]  /*0850*/  LOP3.LUT R13, R13, 0x800fffff, R5, 0xf8, !PT ;  /* 0x800fffff0d0d7812 */ /* 0x000fd600078ef805 */
[----:B------:R-:W-:Y:S05]  /*0860*/  @P1 BRA `(.L_x_5) ;  /* 0x0000000000201947 */ /* 0x000fea0003800000 */
[----:B------:R-:W-:-:S04]  /*0870*/  LOP3.LUT R16, R9, 0x7ff00000, RZ, 0xc0, !PT ;  /* 0x7ff0000009107812 */ /* 0x000fc800078ec0ff */
[----:B------:R-:W-:Y:S01]  /*0880*/  ISETP.GE.U32.AND P1, PT, R23, R16, PT ;  /* 0x000000101700720c */ /* 0x000fe20003f26070 */
[----:B------:R-:W-:-:S03]  /*0890*/  IMAD.MOV.U32 R16, RZ, RZ, RZ ;  /* 0x000000ffff107224 */ /* 0x000fc600078e00ff */
[----:B------:R-:W-:-:S04]  /*08a0*/  SEL R17, R22, 0x63400000, !P1 ;  /* 0x6340000016117807 */ /* 0x000fc80004800000 */
[----:B------:R-:W-:-:S04]  /*08b0*/  LOP3.LUT R17, R17, 0x80000000, R5, 0xf8, !PT ;  /* 0x8000000011117812 */ /* 0x000fc800078ef805 */
[----:B------:R-:W-:-:S06]  /*08c0*/  LOP3.LUT R17, R17, 0x100000, RZ, 0xfc, !PT ;  /* 0x0010000011117812 */ /* 0x000fcc00078efcff */
[----:B------:R-:W-:-:S10]  /*08d0*/  DFMA R12, R12, 2, -R16 ;  /* 0x400000000c0c782b */ /* 0x000fd40000000810 */
[----:B------:R-:W-:-:S07]  /*08e0*/  LOP3.LUT R24, R13, 0x7ff00000, RZ, 0xc0, !PT ;  /* 0x7ff000000d187812 */ /* 0x000fce00078ec0ff */
.L_x_5:
[----:B------:R-:W-:Y:S01]  /*08f0*/  IMAD.MOV.U32 R25, RZ, RZ, R18 ;  /* 0x000000ffff197224 */ /* 0x000fe200078e0012 */
[----:B------:R-:W-:Y:S01]  /*0900*/  @!P0 LOP3.LUT R25, R11, 0x7ff00000, RZ, 0xc0, !PT ;  /* 0x7ff000000b198812 */ /* 0x000fe200078ec0ff */
[----:B------:R-:W-:Y:S01]  /*0910*/  DMUL R16, R14, R12 ;  /* 0x0000000c0e107228 */ /* 0x000fe20000000000 */
[----:B------:R-:W-:-:S03]  /*0920*/  IADD3 R26, PT, PT, R24, -0x1, RZ ;  /* 0xffffffff181a7810 */ /* 0x000fc60007ffe0ff */
[----:B------:R-:W-:Y:S01]  /*0930*/  VIADD R27, R25, 0xffffffff ;  /* 0xffffffff191b7836 */ /* 0x000fe20000000000 */
[----:B------:R-:W-:-:S03]  /*0940*/  ISETP.GT.U32.AND P0, PT, R26, 0x7feffffe, PT ;  /* 0x7feffffe1a00780c */ /* 0x000fc60003f04070 */
[----:B------:R-:W-:Y:S01]  /*0950*/  DFMA R18, R16, -R10, R12 ;  /* 0x8000000a1012722b */ /* 0x000fe2000000000c */
[----:B------:R-:W-:-:S07]  /*0960*/  ISETP.GT.U32.OR P0, PT, R27, 0x7feffffe, P0 ;  /* 0x7feffffe1b00780c */ /* 0x000fce0000704470 */
[----:B------:R-:W-:-:S06]  /*0970*/  DFMA R18, R14, R18, R16 ;  /* 0x000000120e12722b */ /* 0x000fcc0000000010 */
[----:B------:R-:W-:Y:S05]  /*0980*/  @P0 BRA `(.L_x_6) ;  /* 0x00000000006c0947 */ /* 0x000fea0003800000 */
[----:B------:R-:W-:Y:S01]  /*0990*/  LOP3.LUT R14, R9, 0x7ff00000, RZ, 0xc0, !PT ;  /* 0x7ff00000090e7812 */ /* 0x000fe200078ec0ff */
[----:B------:R-:W-:-:S03]  /*09a0*/  IMAD.MOV.U32 R16, RZ, RZ, RZ ;  /* 0x000000ffff107224 */ /* 0x000fc600078e00ff */
[CC--:B------:R-:W-:Y:S02]  /*09b0*/  VIADDMNMX R4, R23.reuse, -R14.reuse, 0xb9600000, !PT ;  /* 0xb960000017047446 */ /* 0x0c0fe4000780090e */
[----:B------:R-:W-:Y:S02]  /*09c0*/  ISETP.GE.U32.AND P0, PT, R23, R14, PT ;  /* 0x0000000e1700720c */ /* 0x000fe40003f06070 */
[----:B------:R-:W-:Y:S02]  /*09d0*/  VIMNMX R4, PT, PT, R4, 0x46a00000, PT ;  /* 0x46a0000004047848 */ /* 0x000fe40003fe0100 */
[----:B------:R-:W-:-:S05]  /*09e0*/  SEL R5, R22, 0x63400000, !P0 ;  /* 0x6340000016057807 */ /* 0x000fca0004000000 */
[----:B------:R-:W-:-:S04]  /*09f0*/  IMAD.IADD R4, R4, 0x1, -R5 ;  /* 0x0000000104047824 */ /* 0x000fc800078e0a05 */
[----:B------:R-:W-:-:S06]  /*0a00*/  VIADD R17, R4, 0x7fe00000 ;  /* 0x7fe0000004117836 */ /* 0x000fcc0000000000 */
[----:B------:R-:W-:-:S10]  /*0a10*/  DMUL R14, R18, R16 ;  /* 0x00000010120e7228 */ /* 0x000fd40000000000 */
[----:B------:R-:W-:-:S13]  /*0a20*/  FSETP.GTU.AND P0, PT, |R15|, 1.469367938527859385e-39, PT ;  /* 0x001000000f00780b */ /* 0x000fda0003f0c200 */
[----:B------:R-:W-:Y:S05]  /*0a30*/  @P0 BRA `(.L_x_7) ;  /* 0x0000000000940947 */ /* 0x000fea0003800000 */
[----:B------:R-:W-:Y:S01]  /*0a40*/  DFMA R10, R18, -R10, R12 ;  /* 0x8000000a120a722b */ /* 0x000fe2000000000c */
[----:B------:R-:W-:-:S09]  /*0a50*/  IMAD.MOV.U32 R16, RZ, RZ, RZ ;  /* 0x000000ffff107224 */ /* 0x000fd200078e00ff */
[C---:B------:R-:W-:Y:S02]  /*0a60*/  FSETP.NEU.AND P0, PT, R11.reuse, RZ, PT ;  /* 0x000000ff0b00720b */ /* 0x040fe40003f0d000 */
[----:B------:R-:W-:-:S04]  /*0a70*/  LOP3.LUT R5, R11, 0x80000000, R9, 0x48, !PT ;  /* 0x800000000b057812 */ /* 0x000fc800078e4809 */
[----:B------:R-:W-:-:S07]  /*0a80*/  LOP3.LUT R17, R5, R17, RZ, 0xfc, !PT ;  /* 0x0000001105117212 */ /* 0x000fce00078efcff */
[----:B------:R-:W-:Y:S05]  /*0a90*/  @!P0 BRA `(.L_x_7) ;  /* 0x00000000007c8947 */ /* 0x000fea0003800000 */
[----:B------:R-:W-:Y:S01]  /*0aa0*/  IADD3 R9, PT, PT, -R4, RZ, RZ ;  /* 0x000000ff04097210 */ /* 0x000fe20007ffe1ff */
[----:B------:R-:W-:Y:S01]  /*0ab0*/  IMAD.MOV.U32 R8, RZ, RZ, RZ ;  /* 0x000000ffff087224 */ /* 0x000fe200078e00ff */
[----:B------:R-:W-:-:S05]  /*0ac0*/  DMUL.RP R16, R18, R16 ;  /* 0x0000001012107228 */ /* 0x000fca0000008000 */
[----:B------:R-:W-:-:S05]  /*0ad0*/  DFMA R8, R14, -R8, R18 ;  /* 0x800000080e08722b */ /* 0x000fca0000000012 */
[----:B------:R-:W-:Y:S02]  /*0ae0*/  LOP3.LUT R5, R17, R5, RZ, 0x3c, !PT ;  /* 0x0000000511057212 */ /* 0x000fe400078e3cff */
[----:B------:R-:W-:-:S04]  /*0af0*/  IADD3 R8, PT, PT, -R4, -0x43300000, RZ ;  /* 0xbcd0000004087810 */ /* 0x000fc80007ffe1ff */
[----:B------:R-:W-:-:S04]  /*0b00*/  FSETP.NEU.AND P0, PT, |R9|, R8, PT ;  /* 0x000000080900720b */ /* 0x000fc80003f0d200 */
[----:B------:R-:W-:Y:S02]  /*0b10*/  FSEL R14, R16, R14, !P0 ;  /* 0x0000000e100e7208 */ /* 0x000fe40004000000 */
[----:B------:R-:W-:Y:S01]  /*0b20*/  FSEL R15, R5, R15, !P0 ;  /* 0x0000000f050f7208 */ /* 0x000fe20004000000 */
[----:B------:R-:W-:Y:S06]  /*0b30*/  BRA `(.L_x_7) ;  /* 0x0000000000547947 */ /* 0x000fec0003800000 */
.L_x_6:
[----:B------:R-:W-:-:S14]  /*0b40*/  DSETP.NAN.AND P0, PT, R4, R4, PT ;  /* 0x000000040400722a */ /* 0x000fdc0003f08000 */
[----:B------:R-:W-:Y:S05]  /*0b50*/  @P0 BRA `(.L_x_8) ;  /* 0x0000000000440947 */ /* 0x000fea0003800000 */
[----:B------:R-:W-:-:S14]  /*0b60*/  DSETP.NAN.AND P0, PT, R8, R8, PT ;  /* 0x000000080800722a */ /* 0x000fdc0003f08000 */
[----:B------:R-:W-:Y:S05]  /*0b70*/  @P0 BRA `(.L_x_9) ;  /* 0x0000000000300947 */ /* 0x000fea0003800000 */
[----:B------:R-:W-:Y:S01]  /*0b80*/  ISETP.NE.AND P0, PT, R24, R25, PT ;  /* 0x000000191800720c */ /* 0x000fe20003f05270 */
[----:B------:R-:W-:Y:S02]  /*0b90*/  IMAD.MOV.U32 R14, RZ, RZ, 0x0 ;  /* 0x00000000ff0e7424 */ /* 0x000fe400078e00ff */
[----:B------:R-:W-:-:S10]  /*0ba0*/  IMAD.MOV.U32 R15, RZ, RZ, -0x80000 ;  /* 0xfff80000ff0f7424 */ /* 0x000fd400078e00ff */
[----:B------:R-:W-:Y:S05]  /*0bb0*/  @!P0 BRA `(.L_x_7) ;  /* 0x0000000000348947 */ /* 0x000fea0003800000 */
[----:B------:R-:W-:Y:S02]  /*0bc0*/  ISETP.NE.AND P0, PT, R24, 0x7ff00000, PT ;  /* 0x7ff000001800780c */ /* 0x000fe40003f05270 */
[----:B------:R-:W-:Y:S02]  /*0bd0*/  LOP3.LUT R15, R5, 0x80000000, R9, 0x48, !PT ;  /* 0x80000000050f7812 */ /* 0x000fe400078e4809 */
[----:B------:R-:W-:-:S13]  /*0be0*/  ISETP.EQ.OR P0, PT, R25, RZ, !P0 ;  /* 0x000000ff1900720c */ /* 0x000fda0004702670 */
[----:B------:R-:W-:Y:S01]  /*0bf0*/  @P0 LOP3.LUT R4, R15, 0x7ff00000, RZ, 0xfc, !PT ;  /* 0x7ff000000f040812 */ /* 0x000fe200078efcff */
[----:B------:R-:W-:Y:S02]  /*0c00*/  @!P0 IMAD.MOV.U32 R14, RZ, RZ, RZ ;  /* 0x000000ffff0e8224 */ /* 0x000fe400078e00ff */
[----:B------:R-:W-:Y:S01]  /*0c10*/  @P0 IMAD.MOV.U32 R14, RZ, RZ, RZ ;  /* 0x000000ffff0e0224 */ /* 0x000fe200078e00ff */
[----:B------:R-:W-:Y:S01]  /*0c20*/  @P0 MOV R15, R4 ;  /* 0x00000004000f0202 */ /* 0x000fe20000000f00 */
[----:B------:R-:W-:Y:S06]  /*0c30*/  BRA `(.L_x_7) ;  /* 0x0000000000147947 */ /* 0x000fec0003800000 */
.L_x_9:
[----:B------:R-:W-:Y:S01]  /*0c40*/  LOP3.LUT R15, R9, 0x80000, RZ, 0xfc, !PT ;  /* 0x00080000090f7812 */ /* 0x000fe200078efcff */
[----:B------:R-:W-:Y:S01]  /*0c50*/  IMAD.MOV.U32 R14, RZ, RZ, R8 ;  /* 0x000000ffff0e7224 */ /* 0x000fe200078e0008 */
[----:B------:R-:W-:Y:S06]  /*0c60*/  BRA `(.L_x_7) ;  /* 0x0000000000087947 */ /* 0x000fec0003800000 */
.L_x_8:
[----:B------:R-:W-:Y:S01]  /*0c70*/  LOP3.LUT R15, R5, 0x80000, RZ, 0xfc, !PT ;  /* 0x00080000050f7812 */ /* 0x000fe200078efcff */
[----:B------:R-:W-:-:S07]  /*0c80*/  IMAD.MOV.U32 R14, RZ, RZ, R4 ;  /* 0x000000ffff0e7224 */ /* 0x000fce00078e0004 */
.L_x_7:
[----:B------:R-:W-:Y:S02]  /*0c90*/  IMAD.MOV.U32 R4, RZ, RZ, R20 ;  /* 0x000000ffff047224 */ /* 0x000fe400078e0014 */
[----:B------:R-:W-:-:S04]  /*0ca0*/  IMAD.MOV.U32 R5, RZ, RZ, 0x0 ;  /* 0x00000000ff057424 */ /* 0x000fc800078e00ff */
[----:B------:R-:W-:Y:S05]  /*0cb0*/  RET.REL.NODEC R4 `(_Z15create_fractal2Pfiiiiii) ;  /* 0xfffffff004d07950 */ /* 0x000fea0003c3ffff */
.L_x_10:
[----:B------:R-:W-:-:S00]  /*0cc0*/  BRA `(.L_x_10) ;  /* 0xfffffffc00fc7947 */ /* 0x000fc0000383ffff */
[----:B------:R-:W-:-:S00]  /*0cd0*/  NOP ;  /* 0x0000000000007918 */ /* 0x000fc00000000000 */
        /* <DEDUP_REMOVED lines=10> */
.L_x_11:


//--------------------- .nv.shared.reserved.0     --------------------------
	.section	.nv.shared.reserved.0,"aw",@nobits
	.weak		__nv_reservedSMEM_offset_0_alias
	.size		__nv_reservedSMEM_offset_0_alias, 0, 64
	.other		__nv_reservedSMEM_offset_0_alias,@"STO_CUDA_RESERVED_SHARED STV_DEFAULT"
__nv_reservedSMEM_offset_0_alias:
	.zero		0
	.zero		64


//--------------------- .nv.constant0._Z15create_fractal2Pfiiiiii --------------------------
	.section	.nv.constant0._Z15create_fractal2Pfiiiiii,"a",@progbits
	.sectionflags	@""
	.align	4
.nv.constant0._Z15create_fractal2Pfiiiiii:
	.zero		928


//--------------------- SYMBOLS --------------------------

	.type		.nv.reservedSmem.offset0,@object
	.size		.nv.reservedSmem.offset0,0x4
